	.headerflags	@"EF_CUDA_TEXMODE_UNIFIED EF_CUDA_64BIT_ADDRESS EF_CUDA_ACCELERATORS EF_CUDA_SM90 EF_CUDA_VIRTUAL_SM(EF_CUDA_SM90)"
	.elftype	@"ET_EXEC"


//--------------------- .nv.info                  --------------------------
	.section	.nv.info,"",@"SHT_CUDA_INFO"
	.align	4


	//----- nvinfo : EIATTR_REGCOUNT
	.align		4
        /*0000*/ 	.byte	0x04, 0x2f
        /*0002*/ 	.short	(.L_3 - .L_2)
	.align		4
.L_2:
        /*0004*/ 	.word	index@(triton_poi_fused__native_batch_norm_legit_no_training_add_convolution_4)
        /*0008*/ 	.word	0x00000018


	//----- nvinfo : EIATTR_MIN_STACK_SIZE
	.align		4
.L_3:
        /*000c*/ 	.byte	0x04, 0x12
        /*000e*/ 	.short	(.L_5 - .L_4)
	.align		4
.L_4:
        /*0010*/ 	.word	index@(triton_poi_fused__native_batch_norm_legit_no_training_add_convolution_4)
        /*0014*/ 	.word	0x00000000


	//----- nvinfo : EIATTR_FRAME_SIZE
	.align		4
.L_5:
        /*0018*/ 	.byte	0x04, 0x11
        /*001a*/ 	.short	(.L_7 - .L_6)
	.align		4
.L_6:
        /*001c*/ 	.word	index@(triton_poi_fused__native_batch_norm_legit_no_training_add_convolution_4)
        /*0020*/ 	.word	0x00000000


	//----- nvinfo : EIATTR_MIN_STACK_SIZE
	.align		4
.L_7:
        /*0024*/ 	.byte	0x04, 0x12
        /*0026*/ 	.short	(.L_9 - .L_8)
	.align		4
.L_8:
        /*0028*/ 	.word	index@(triton_poi_fused__native_batch_norm_legit_no_training_add_convolution_4)
        /*002c*/ 	.word	0x00000000
.L_9:


//--------------------- .nv.info.triton_poi_fused__native_batch_norm_legit_no_training_add_convolution_4 --------------------------
	.section	.nv.info.triton_poi_fused__native_batch_norm_legit_no_training_add_convolution_4,"",@"SHT_CUDA_INFO"
	.sectionflags	@""
	.align	4


	//----- nvinfo : EIATTR_CUDA_API_VERSION
	.align		4
        /*0000*/ 	.byte	0x04, 0x37
        /*0002*/ 	.short	(.L_11 - .L_10)
.L_10:
        /*0004*/ 	.word	0x0000007c


	//----- nvinfo : EIATTR_KPARAM_INFO
	.align		4
.L_11:
        /*0008*/ 	.byte	0x04, 0x17
        /*000a*/ 	.short	(.L_13 - .L_12)
.L_12:
        /*000c*/ 	.word	0x00000000
        /*0010*/ 	.short	0x0007
        /*0012*/ 	.short	0x0038
        /*0014*/ 	.byte	0x00, 0xf0, 0x11, 0x00


	//----- nvinfo : EIATTR_KPARAM_INFO
	.align		4
.L_13:
        /*0018*/ 	.byte	0x04, 0x17
        /*001a*/ 	.short	(.L_15 - .L_14)
.L_14:
        /*001c*/ 	.word	0x00000000
        /*0020*/ 	.short	0x0006
        /*0022*/ 	.short	0x0030
        /*0024*/ 	.byte	0x00, 0xf4, 0x21, 0x00


	//----- nvinfo : EIATTR_KPARAM_INFO
	.align		4
.L_15:
        /*0028*/ 	.byte	0x04, 0x17
        /*002a*/ 	.short	(.L_17 - .L_16)
.L_16:
        /*002c*/ 	.word	0x00000000
        /*0030*/ 	.short	0x0005
        /*0032*/ 	.short	0x0028
        /*0034*/ 	.byte	0x00, 0xf4, 0x21, 0x00


	//----- nvinfo : EIATTR_KPARAM_INFO
	.align		4
.L_17:
        /*0038*/ 	.byte	0x04, 0x17
        /*003a*/ 	.short	(.L_19 - .L_18)
.L_18:
        /*003c*/ 	.word	0x00000000
        /*0040*/ 	.short	0x0004
        /*0042*/ 	.short	0x0020
        /*0044*/ 	.byte	0x00, 0xf4, 0x21, 0x00


	//----- nvinfo : EIATTR_KPARAM_INFO
	.align		4
.L_19:
        /*0048*/ 	.byte	0x04, 0x17
        /*004a*/ 	.short	(.L_21 - .L_20)
.L_20:
        /*004c*/ 	.word	0x00000000
        /*0050*/ 	.short	0x0003
        /*0052*/ 	.short	0x0018
        /*0054*/ 	.byte	0x00, 0xf4, 0x21, 0x00


	//----- nvinfo : EIATTR_KPARAM_INFO
	.align		4
.L_21:
        /*0058*/ 	.byte	0x04, 0x17
        /*005a*/ 	.short	(.L_23 - .L_22)
.L_22:
        /*005c*/ 	.word	0x00000000
        /*0060*/ 	.short	0x0002
        /*0062*/ 	.short	0x0010
        /*0064*/ 	.byte	0x00, 0xf4, 0x21, 0x00


	//----- nvinfo : EIATTR_KPARAM_INFO
	.align		4
.L_23:
        /*0068*/ 	.byte	0x04, 0x17
        /*006a*/ 	.short	(.L_25 - .L_24)
.L_24:
        /*006c*/ 	.word	0x00000000
        /*0070*/ 	.short	0x0001
        /*0072*/ 	.short	0x0008
        /*0074*/ 	.byte	0x00, 0xf4, 0x21, 0x00


	//----- nvinfo : EIATTR_KPARAM_INFO
	.align		4
.L_25:
        /*0078*/ 	.byte	0x04, 0x17
        /*007a*/ 	.short	(.L_27 - .L_26)
.L_26:
        /*007c*/ 	.word	0x00000000
        /*0080*/ 	.short	0x0000
        /*0082*/ 	.short	0x0000
        /*0084*/ 	.byte	0x00, 0xf4, 0x21, 0x00


	//----- nvinfo : EIATTR_SPARSE_MMA_MASK
	.align		4
.L_27:
        /*0088*/ 	.byte	0x03, 0x50
        /*008a*/ 	.short	0x0000


	//----- nvinfo : EIATTR_MAXREG_COUNT
	.align		4
        /*008c*/ 	.byte	0x03, 0x1b
        /*008e*/ 	.short	0x00ff


	//----- nvinfo : EIATTR_EXIT_INSTR_OFFSETS
	.align		4
        /*0090*/ 	.byte	0x04, 0x1c
        /*0092*/ 	.short	(.L_29 - .L_28)


	//   ....[0]....
.L_28:
        /*0094*/ 	.word	0x000003b0


	//----- nvinfo : EIATTR_REQNTID
	.align		4
.L_29:
        /*0098*/ 	.byte	0x04, 0x10
        /*009a*/ 	.short	(.L_31 - .L_30)
.L_30:
        /*009c*/ 	.word	0x00000080
        /*00a0*/ 	.word	0x00000001
        /*00a4*/ 	.word	0x00000001


	//----- nvinfo : EIATTR_CBANK_PARAM_SIZE
	.align		4
.L_31:
        /*00a8*/ 	.byte	0x03, 0x19
        /*00aa*/ 	.short	0x003c


	//----- nvinfo : EIATTR_PARAM_CBANK
	.align		4
        /*00ac*/ 	.byte	0x04, 0x0a
        /*00ae*/ 	.short	(.L_33 - .L_32)
	.align		4
.L_32:
        /*00b0*/ 	.word	index@(.nv.constant0.triton_poi_fused__native_batch_norm_legit_no_training_add_convolution_4)
        /*00b4*/ 	.short	0x0210
        /*00b6*/ 	.short	0x003c


	//----- nvinfo : EIATTR_SW_WAR
	.align		4
.L_33:
        /*00b8*/ 	.byte	0x04, 0x36
        /*00ba*/ 	.short	(.L_35 - .L_34)
.L_34:
        /*00bc*/ 	.word	0x00000008
.L_35:


//--------------------- .nv.callgraph             --------------------------
	.section	.nv.callgraph,"",@"SHT_CUDA_CALLGRAPH"
	.align	4
	.sectionentsize	8
	.align		4
        /*0000*/ 	.word	0x00000000
	.align		4
        /*0004*/ 	.word	0xffffffff
	.align		4
        /*0008*/ 	.word	0x00000000
	.align		4
        /*000c*/ 	.word	0xfffffffe
	.align		4
        /*0010*/ 	.word	0x00000000
	.align		4
        /*0014*/ 	.word	0xfffffffd
	.align		4
        /*0018*/ 	.word	0x00000000
	.align		4
        /*001c*/ 	.word	0xfffffffc


//--------------------- .nv.constant4             --------------------------
	.section	.nv.constant4,"a",@progbits
	.align	8
	.align		8
.nv.constant4:
        /*0000*/ 	.dword	_$_str
	.align		8
        /*0008*/ 	.dword	_$_str_$_2


//--------------------- .text.triton_poi_fused__native_batch_norm_legit_no_training_add_convolution_4 --------------------------
	.section	.text.triton_poi_fused__native_batch_norm_legit_no_training_add_convolution_4,"ax",@progbits
	.align	128
        .global         triton_poi_fused__native_batch_norm_legit_no_training_add_convolution_4
        .type           triton_poi_fused__native_batch_norm_legit_no_training_add_convolution_4,@function
        .size           triton_poi_fused__native_batch_norm_legit_no_training_add_convolution_4,(.L_x_1 - triton_poi_fused__native_batch_norm_legit_no_training_add_convolution_4)
        .other          triton_poi_fused__native_batch_norm_legit_no_training_add_convolution_4,@"STO_CUDA_ENTRY STV_DEFAULT"
triton_poi_fused__native_batch_norm_legit_no_training_add_convolution_4:
.text.triton_poi_fused__native_batch_norm_legit_no_training_add_convolution_4:
[----:B------:R-:W-:Y:S01]  /*0000*/  LDC R1, c[0x0][0x28] ;  /* 0x00000a00ff017b82 */ /* 0x000fe20000000800 */
[----:B------:R-:W1:Y:S07]  /*0010*/  S2R R0, SR_TID.X ;  /* 0x0000000000007919 */ /* 0x000e6e0000002100 */
[----:B------:R-:W2:Y:S01]  /*0020*/  LDC.64 R4, c[0x0][0x230] ;  /* 0x00008c00ff047b82 */ /* 0x000ea20000000a00 */
[----:B------:R-:W-:Y:S01]  /*0030*/  ULDC.64 UR4, c[0x0][0x208] ;  /* 0x0000820000047ab9 */ /* 0x000fe20000000a00 */
[----:B------:R-:W3:Y:S06]  /*0040*/  S2R R9, SR_CTAID.X ;  /* 0x0000000000097919 */ /* 0x000eec0000002500 */
[----:B------:R-:W4:Y:S08]  /*0050*/  LDC.64 R16, c[0x0][0x220] ;  /* 0x00008800ff107b82 */ /* 0x000f300000000a00 */
[----:B------:R-:W5:Y:S08]  /*0060*/  LDC.64 R18, c[0x0][0x228] ;  /* 0x00008a00ff127b82 */ /* 0x000f700000000a00 */
[----:B------:R-:W4:Y:S01]  /*0070*/  LDC.64 R12, c[0x0][0x238] ;  /* 0x00008e00ff0c7b82 */ /* 0x000f220000000a00 */
[----:B-1----:R-:W-:-:S07]  /*0080*/  SHF.L.U32 R0, R0, 0x1, RZ ;  /* 0x0000000100007819 */ /* 0x002fce00000006ff */
[----:B------:R-:W1:Y:S01]  /*0090*/  LDC.64 R10, c[0x0][0x240] ;  /* 0x00009000ff0a7b82 */ /* 0x000e620000000a00 */
[----:B---3--:R-:W-:Y:S02]  /*00a0*/  SHF.R.S32.HI R2, RZ, 0x17, R9 ;  /* 0x00000017ff027819 */ /* 0x008fe40000011409 */
[----:B------:R-:W-:Y:S02]  /*00b0*/  LOP3.LUT R0, R0, 0xfe, RZ, 0xc0, !PT ;  /* 0x000000fe00007812 */ /* 0x000fe400078ec0ff */
[----:B------:R-:W-:-:S03]  /*00c0*/  SGXT R2, R2, 0x1 ;  /* 0x000000010202781a */ /* 0x000fc60000000200 */
[----:B------:R-:W3:Y:S01]  /*00d0*/  LDC.64 R6, c[0x0][0x218] ;  /* 0x00008600ff067b82 */ /* 0x000ee20000000a00 */
[----:B------:R-:W-:-:S04]  /*00e0*/  LEA R9, R9, R0, 0x8 ;  /* 0x0000000009097211 */ /* 0x000fc800078e40ff */
[----:B------:R-:W-:-:S04]  /*00f0*/  LEA.HI R2, R2, R9, RZ, 0x4 ;  /* 0x0000000902027211 */ /* 0x000fc800078f20ff */
[--C-:B------:R-:W-:Y:S02]  /*0100*/  SHF.R.S32.HI R15, RZ, 0x4, R2.reuse ;  /* 0x00000004ff0f7819 */ /* 0x100fe40000011402 */
[----:B------:R-:W-:-:S04]  /*0110*/  SHF.R.S32.HI R2, RZ, 0x1f, R2 ;  /* 0x0000001fff027819 */ /* 0x000fc80000011402 */
[----:B------:R-:W-:-:S04]  /*0120*/  LEA.HI R2, R2, R15, RZ, 0x9 ;  /* 0x0000000f02027211 */ /* 0x000fc800078f48ff */
[----:B------:R-:W-:-:S04]  /*0130*/  LOP3.LUT R2, R2, 0xfffffe00, RZ, 0xc0, !PT ;  /* 0xfffffe0002027812 */ /* 0x000fc800078ec0ff */
[----:B------:R-:W-:Y:S02]  /*0140*/  IADD3 R15, R15, -R2, RZ ;  /* 0x800000020f0f7210 */ /* 0x000fe40007ffe0ff */
[----:B------:R-:W1:Y:S03]  /*0150*/  LDC.64 R2, c[0x0][0x210] ;  /* 0x00008400ff027b82 */ /* 0x000e660000000a00 */
[----:B--2---:R-:W-:-:S05]  /*0160*/  IMAD.WIDE R4, R15, 0x4, R4 ;  /* 0x000000040f047825 */ /* 0x004fca00078e0204 */
[----:B------:R-:W2:Y:S01]  /*0170*/  LDG.E.EL R0, desc[UR4][R4.64] ;  /* 0x0000000404007981 */ /* 0x000ea2000c2e1900 */
[----:B----4-:R-:W-:-:S04]  /*0180*/  IMAD.WIDE R16, R15, 0x4, R16 ;  /* 0x000000040f107825 */ /* 0x010fc800078e0210 */
[----:B-----5:R-:W-:Y:S01]  /*0190*/  IMAD.WIDE R18, R15, 0x4, R18 ;  /* 0x000000040f127825 */ /* 0x020fe200078e0212 */
[----:B------:R4:W5:Y:S04]  /*01a0*/  LDG.E.EL R8, desc[UR4][R16.64] ;  /* 0x0000000410087981 */ /* 0x000968000c2e1900 */
[----:B------:R-:W5:Y:S01]  /*01b0*/  LDG.E.EL R14, desc[UR4][R18.64] ;  /* 0x00000004120e7981 */ /* 0x000f62000c2e1900 */
[----:B01----:R-:W-:-:S05]  /*01c0*/  IMAD.WIDE R2, R9, 0x4, R2 ;  /* 0x0000000409027825 */ /* 0x003fca00078e0202 */
[----:B------:R-:W5:Y:S01]  /*01d0*/  LDG.E.64 R4, desc[UR4][R2.64] ;  /* 0x0000000402047981 */ /* 0x000f62000c1e1b00 */
[----:B------:R-:W-:-:S04]  /*01e0*/  IMAD.WIDE R12, R15, 0x4, R12 ;  /* 0x000000040f0c7825 */ /* 0x000fc800078e020c */
[----:B------:R-:W-:Y:S02]  /*01f0*/  IMAD.WIDE R20, R15, 0x4, R10 ;  /* 0x000000040f147825 */ /* 0x000fe400078e020a */
[----:B------:R0:W5:Y:S02]  /*0200*/  LDG.E.EL R12, desc[UR4][R12.64] ;  /* 0x000000040c0c7981 */ /* 0x000164000c2e1900 */
[----:B---3--:R-:W-:Y:S02]  /*0210*/  IMAD.WIDE R6, R9, 0x4, R6 ;  /* 0x0000000409067825 */ /* 0x008fe400078e0206 */
[----:B------:R-:W3:Y:S04]  /*0220*/  LDG.E.EL R21, desc[UR4][R20.64] ;  /* 0x0000000414157981 */ /* 0x000ee8000c2e1900 */
[----:B------:R-:W3:Y:S01]  /*0230*/  LDG.E.64 R10, desc[UR4][R6.64] ;  /* 0x00000004060a7981 */ /* 0x000ee2000c1e1b00 */
[----:B----4-:R-:W-:Y:S01]  /*0240*/  HFMA2.MMA R16, -RZ, RZ, 1.625, 0 ;  /* 0x3e800000ff107435 */ /* 0x010fe200000001ff */
[----:B--2---:R-:W-:-:S04]  /*0250*/  FADD R0, R0, 9.9999997473787516356e-06 ;  /* 0x3727c5ac00007421 */ /* 0x004fc80000000000 */
[----:B------:R-:W1:Y:S02]  /*0260*/  MUFU.SQRT R9, R0 ;  /* 0x0000000000097308 */ /* 0x000e640000002000 */
[C---:B-1----:R-:W-:Y:S02]  /*0270*/  FSETP.GT.AND P0, PT, R9.reuse, 8.50705917302346158658e+37, PT ;  /* 0x7e8000000900780b */ /* 0x042fe40003f04000 */
[----:B------:R-:W-:-:S11]  /*0280*/  FSETP.GEU.AND P1, PT, R9, 1.175494350822287508e-38, PT ;  /* 0x008000000900780b */ /* 0x000fd60003f2e000 */
[----:B------:R-:W-:-:S04]  /*0290*/  @P0 FMUL R9, R9, 0.25 ;  /* 0x3e80000009090820 */ /* 0x000fc80000400000 */
[----:B------:R-:W-:-:S06]  /*02a0*/  @!P1 FMUL R9, R9, 16777216 ;  /* 0x4b80000009099820 */ /* 0x000fcc0000400000 */
[----:B------:R-:W0:Y:S01]  /*02b0*/  MUFU.RCP R9, R9 ;  /* 0x0000000900097308 */ /* 0x000e220000001000 */
[----:B------:R-:W-:Y:S01]  /*02c0*/  FSEL R16, R16, 1, P0 ;  /* 0x3f80000010107808 */ /* 0x000fe20000000000 */
[--C-:B-----5:R-:W-:Y:S01]  /*02d0*/  FADD R4, R4, R8.reuse ;  /* 0x0000000804047221 */ /* 0x120fe20000000000 */
[----:B------:R-:W-:-:S03]  /*02e0*/  FADD R5, R5, R8 ;  /* 0x0000000805057221 */ /* 0x000fc60000000000 */
[----:B------:R-:W-:Y:S01]  /*02f0*/  @!P1 FMUL R16, R16, 16777216 ;  /* 0x4b80000010109820 */ /* 0x000fe20000400000 */
[C---:B------:R-:W-:Y:S01]  /*0300*/  FADD R0, -R14.reuse, R4 ;  /* 0x000000040e007221 */ /* 0x040fe20000000100 */
[----:B------:R-:W-:Y:S02]  /*0310*/  FADD R14, -R14, R5 ;  /* 0x000000050e0e7221 */ /* 0x000fe40000000100 */
[----:B0-----:R-:W-:-:S04]  /*0320*/  FMUL R13, R9, R16 ;  /* 0x00000010090d7220 */ /* 0x001fc80000400000 */
[-C--:B------:R-:W-:Y:S01]  /*0330*/  FMUL R0, R0, R13.reuse ;  /* 0x0000000d00007220 */ /* 0x080fe20000400000 */
[----:B------:R-:W-:-:S03]  /*0340*/  FMUL R14, R14, R13 ;  /* 0x0000000d0e0e7220 */ /* 0x000fc60000400000 */
[C-C-:B---3--:R-:W-:Y:S01]  /*0350*/  FFMA R9, R12.reuse, R0, R21.reuse ;  /* 0x000000000c097223 */ /* 0x148fe20000000015 */
[----:B------:R-:W-:-:S03]  /*0360*/  FFMA R14, R12, R14, R21 ;  /* 0x0000000e0c0e7223 */ /* 0x000fc60000000015 */
[----:B------:R-:W-:Y:S01]  /*0370*/  FADD R10, R10, R9 ;  /* 0x000000090a0a7221 */ /* 0x000fe20000000000 */
[----:B------:R-:W-:Y:S01]  /*0380*/  FADD R11, R11, R14 ;  /* 0x0000000e0b0b7221 */ /* 0x000fe20000000000 */
[----:B------:R-:W-:Y:S04]  /*0390*/  STG.E.64 desc[UR4][R2.64], R4 ;  /* 0x0000000402007986 */ /* 0x000fe8000c101b04 */
[----:B------:R-:W-:Y:S01]  /*03a0*/  STG.E.64 desc[UR4][R6.64], R10 ;  /* 0x0000000a06007986 */ /* 0x000fe2000c101b04 */
[----:B------:R-:W-:Y:S05]  /*03b0*/  EXIT ;  /* 0x000000000000794d */ /* 0x000fea0003800000 */
.L_x_0:
[----:B------:R-:W-:-:S00]  /*03c0*/  BRA `(.L_x_0) ;  /* 0xfffffffc00fc7947 */ /* 0x000fc0000383ffff */
[----:B------:R-:W-:-:S00]  /*03d0*/  NOP ;  /* 0x0000000000007918 */ /* 0x000fc00000000000 */
        /* <DEDUP_REMOVED lines=10> */
.L_x_1:


//--------------------- .nv.global.init           --------------------------
	.section	.nv.global.init,"aw",@progbits
.nv.global.init:
	.type		_$_str,@object
	.size		_$_str,(_$_str_$_2 - _$_str)
_$_str:
        /*0000*/ 	.byte	0x5f, 0x5f, 0x43, 0x55, 0x44, 0x41, 0x5f, 0x46, 0x54, 0x5a, 0x00
	.type		_$_str_$_2,@object
	.size		_$_str_$_2,(.L_1 - _$_str_$_2)
_$_str_$_2:
        /*000b*/ 	.byte	0x5f, 0x5f, 0x43, 0x55, 0x44, 0x41, 0x5f, 0x50, 0x52, 0x45, 0x43, 0x5f, 0x53, 0x51, 0x52, 0x54
        /*001b*/ 	.byte	0x00
.L_1:


//--------------------- .nv.constant0.triton_poi_fused__native_batch_norm_legit_no_training_add_convolution_4 --------------------------
	.section	.nv.constant0.triton_poi_fused__native_batch_norm_legit_no_training_add_convolution_4,"a",@progbits
	.sectionflags	@""
	.align	4
.nv.constant0.triton_poi_fused__native_batch_norm_legit_no_training_add_convolution_4:
	.zero		588
